//
// Generated by NVIDIA NVVM Compiler
//
// Compiler Build ID: CL-36424714
// Cuda compilation tools, release 13.0, V13.0.88
// Based on NVVM 20.0.0
//

.version 9.0
.target sm_100
.address_size 64

	// .globl	_Z15InitialParticlePfS_fffi

.visible .entry _Z15InitialParticlePfS_fffi(
	.param .u64 .ptr .align 1 _Z15InitialParticlePfS_fffi_param_0,
	.param .u64 .ptr .align 1 _Z15InitialParticlePfS_fffi_param_1,
	.param .f32 _Z15InitialParticlePfS_fffi_param_2,
	.param .f32 _Z15InitialParticlePfS_fffi_param_3,
	.param .f32 _Z15InitialParticlePfS_fffi_param_4,
	.param .u32 _Z15InitialParticlePfS_fffi_param_5
)
{
	.reg .pred 	%p<2>;
	.reg .b32 	%r<8>;
	.reg .b32 	%f<4>;
	.reg .b64 	%rd<9>;
	.reg .b64 	%fd<3>;

	ld.param.u64 	%rd1, [_Z15InitialParticlePfS_fffi_param_0];
	ld.param.u64 	%rd2, [_Z15InitialParticlePfS_fffi_param_1];
	ld.param.f32 	%f1, [_Z15InitialParticlePfS_fffi_param_2];
	ld.param.f32 	%f2, [_Z15InitialParticlePfS_fffi_param_3];
	ld.param.u32 	%r2, [_Z15InitialParticlePfS_fffi_param_5];
	mov.u32 	%r3, %ntid.x;
	mov.u32 	%r4, %ctaid.x;
	mov.u32 	%r5, %tid.x;
	mad.lo.s32 	%r1, %r3, %r4, %r5;
	setp.ge.s32 	%p1, %r1, %r2;
	@%p1 bra 	$L__BB0_2;
	cvta.to.global.u64 	%rd3, %rd1;
	cvta.to.global.u64 	%rd4, %rd2;
	mul.lo.s32 	%r6, %r1, 3;
	mul.wide.s32 	%rd5, %r6, 4;
	add.s64 	%rd6, %rd3, %rd5;
	st.global.f32 	[%rd6], %f1;
	st.global.f32 	[%rd6+4], %f2;
	mov.b32 	%r7, 1063339950;
	st.global.u32 	[%rd6+8], %r7;
	cvt.rn.f64.s32 	%fd1, %r2;
	rcp.rn.f64 	%fd2, %fd1;
	cvt.rn.f32.f64 	%f3, %fd2;
	mul.wide.s32 	%rd7, %r1, 4;
	add.s64 	%rd8, %rd4, %rd7;
	st.global.f32 	[%rd8], %f3;
$L__BB0_2:
	ret;

}
	// .globl	_Z6SamplePfS_S_ii
.visible .entry _Z6SamplePfS_S_ii(
	.param .u64 .ptr .align 1 _Z6SamplePfS_S_ii_param_0,
	.param .u64 .ptr .align 1 _Z6SamplePfS_S_ii_param_1,
	.param .u64 .ptr .align 1 _Z6SamplePfS_S_ii_param_2,
	.param .u32 _Z6SamplePfS_S_ii_param_3,
	.param .u32 _Z6SamplePfS_S_ii_param_4
)
{
	.reg .pred 	%p<2>;
	.reg .b32 	%r<7>;
	.reg .b32 	%f<7>;
	.reg .b64 	%rd<12>;

	ld.param.u64 	%rd1, [_Z6SamplePfS_S_ii_param_0];
	ld.param.u64 	%rd2, [_Z6SamplePfS_S_ii_param_1];
	ld.param.u64 	%rd3, [_Z6SamplePfS_S_ii_param_2];
	ld.param.u32 	%r2, [_Z6SamplePfS_S_ii_param_4];
	mov.u32 	%r3, %ntid.x;
	mov.u32 	%r4, %ctaid.x;
	mov.u32 	%r5, %tid.x;
	mad.lo.s32 	%r1, %r3, %r4, %r5;
	setp.ge.s32 	%p1, %r1, %r2;
	@%p1 bra 	$L__BB1_2;
	cvta.to.global.u64 	%rd4, %rd2;
	cvta.to.global.u64 	%rd5, %rd1;
	cvta.to.global.u64 	%rd6, %rd3;
	mul.wide.s32 	%rd7, %r1, 4;
	add.s64 	%rd8, %rd4, %rd7;
	ld.global.f32 	%f1, [%rd8];
	mul.lo.s32 	%r6, %r1, 3;
	mul.wide.s32 	%rd9, %r6, 4;
	add.s64 	%rd10, %rd5, %rd9;
	ld.global.f32 	%f2, [%rd10];
	add.f32 	%f3, %f1, %f2;
	st.global.f32 	[%rd10], %f3;
	add.s64 	%rd11, %rd6, %rd7;
	ld.global.f32 	%f4, [%rd11];
	ld.global.f32 	%f5, [%rd10+4];
	add.f32 	%f6, %f4, %f5;
	st.global.f32 	[%rd10+4], %f6;
$L__BB1_2:
	ret;

}


// ===== COMPILED SASS (sm_100) =====

	.target	sm_100

	.elftype	@"ET_EXEC"


//--------------------- .note.nv.tkinfo           --------------------------
	.section	.note.nv.tkinfo,"",@"SHT_NOTE"
	.sectionflags	@"SHF_NOTE_NV_TKINFO"
	.tkinfo
        /*0018*/ 	.word	0x00000002
        /*0030*/ 	.string	""
        /*0030*/ 	.string	"ptxas"
        /*0030*/ 	.string	"Cuda compilation tools, release 13.0, V13.0.88"
        /*0030*/ 	.string	"Build cuda_13.0.r13.0/compiler.36424714_0"
        /*0030*/ 	.string	"-arch sm_100 -m 64 "



//--------------------- .note.nv.cuinfo           --------------------------
	.section	.note.nv.cuinfo,"",@"SHT_NOTE"
	.sectionflags	@"SHF_NOTE_NV_CUINFO"
        /*0018*/ 	.short	0x0002
        /*001a*/ 	.short	0x0064
        /*001c*/ 	.short	0x0082
	.zero		2


//--------------------- .nv.info                  --------------------------
	.section	.nv.info,"",@"SHT_CUDA_INFO"
	.align	4


	//----- nvinfo : EIATTR_REGCOUNT
	.align		4
        /*0000*/ 	.byte	0x04, 0x2f
        /*0002*/ 	.short	(.L_1 - .L_0)
	.align		4
.L_0:
        /*0004*/ 	.word	index@(_Z15InitialParticlePfS_fffi)
        /*0008*/ 	.word	0x00000012


	//----- nvinfo : EIATTR_FRAME_SIZE
	.align		4
.L_1:
        /*000c*/ 	.byte	0x04, 0x11
        /*000e*/ 	.short	(.L_3 - .L_2)
	.align		4
.L_2:
        /*0010*/ 	.word	index@($__internal_0_$__cuda_sm20_dblrcp_rn_slowpath_v3)
        /*0014*/ 	.word	0x00000000


	//----- nvinfo : EIATTR_FRAME_SIZE
	.align		4
.L_3:
        /*0018*/ 	.byte	0x04, 0x11
        /*001a*/ 	.short	(.L_5 - .L_4)
	.align		4
.L_4:
        /*001c*/ 	.word	index@(_Z15InitialParticlePfS_fffi)
        /*0020*/ 	.word	0x00000000


	//----- nvinfo : EIATTR_REGCOUNT
	.align		4
.L_5:
        /*0024*/ 	.byte	0x04, 0x2f
        /*0026*/ 	.short	(.L_7 - .L_6)
	.align		4
.L_6:
        /*0028*/ 	.word	index@(_Z6SamplePfS_S_ii)
        /*002c*/ 	.word	0x0000000e


	//----- nvinfo : EIATTR_FRAME_SIZE
	.align		4
.L_7:
        /*0030*/ 	.byte	0x04, 0x11
        /*0032*/ 	.short	(.L_9 - .L_8)
	.align		4
.L_8:
        /*0034*/ 	.word	index@(_Z6SamplePfS_S_ii)
        /*0038*/ 	.word	0x00000000


	//----- nvinfo : EIATTR_MIN_STACK_SIZE
	.align		4
.L_9:
        /*003c*/ 	.byte	0x04, 0x12
        /*003e*/ 	.short	(.L_11 - .L_10)
	.align		4
.L_10:
        /*0040*/ 	.word	index@(_Z6SamplePfS_S_ii)
        /*0044*/ 	.word	0x00000000


	//----- nvinfo : EIATTR_MIN_STACK_SIZE
	.align		4
.L_11:
        /*0048*/ 	.byte	0x04, 0x12
        /*004a*/ 	.short	(.L_13 - .L_12)
	.align		4
.L_12:
        /*004c*/ 	.word	index@(_Z15InitialParticlePfS_fffi)
        /*0050*/ 	.word	0x00000000
.L_13:


//--------------------- .nv.compat                --------------------------
	.section	.nv.compat,"",@"SHT_CUDA_COMPAT_INFO"
	.align	4
        /*0000*/ 	.byte	0x02, 0x09, 0x00, 0x00, 0x02, 0x02, 0x01, 0x00, 0x02, 0x05, 0x05, 0x00, 0x03, 0x07, 0x01, 0x01
        /*0010*/ 	.byte	0x02, 0x03, 0x00, 0x00, 0x02, 0x06, 0x01, 0x00, 0x04, 0x0b, 0x08, 0x00, 0x01, 0x00, 0x00, 0x00
        /*0020*/ 	.byte	0x00, 0x00, 0x00, 0x00


//--------------------- .nv.info._Z6SamplePfS_S_ii --------------------------
	.section	.nv.info._Z6SamplePfS_S_ii,"",@"SHT_CUDA_INFO"
	.sectionflags	@""
	.align	4


	//----- nvinfo : EIATTR_CUDA_API_VERSION
	.align		4
        /*0000*/ 	.byte	0x04, 0x37
        /*0002*/ 	.short	(.L_15 - .L_14)
.L_14:
        /*0004*/ 	.word	0x00000082


	//----- nvinfo : EIATTR_KPARAM_INFO
	.align		4
.L_15:
        /*0008*/ 	.byte	0x04, 0x17
        /*000a*/ 	.short	(.L_17 - .L_16)
.L_16:
        /*000c*/ 	.word	0x00000000
        /*0010*/ 	.short	0x0004
        /*0012*/ 	.short	0x001c
        /*0014*/ 	.byte	0x00, 0xf0, 0x11, 0x00


	//----- nvinfo : EIATTR_KPARAM_INFO
	.align		4
.L_17:
        /*0018*/ 	.byte	0x04, 0x17
        /*001a*/ 	.short	(.L_19 - .L_18)
.L_18:
        /*001c*/ 	.word	0x00000000
        /*0020*/ 	.short	0x0003
        /*0022*/ 	.short	0x0018
        /*0024*/ 	.byte	0x00, 0xf0, 0x11, 0x00


	//----- nvinfo : EIATTR_KPARAM_INFO
	.align		4
.L_19:
        /*0028*/ 	.byte	0x04, 0x17
        /*002a*/ 	.short	(.L_21 - .L_20)
.L_20:
        /*002c*/ 	.word	0x00000000
        /*0030*/ 	.short	0x0002
        /*0032*/ 	.short	0x0010
        /*0034*/ 	.byte	0x00, 0xf5, 0x21, 0x00


	//----- nvinfo : EIATTR_KPARAM_INFO
	.align		4
.L_21:
        /*0038*/ 	.byte	0x04, 0x17
        /*003a*/ 	.short	(.L_23 - .L_22)
.L_22:
        /*003c*/ 	.word	0x00000000
        /*0040*/ 	.short	0x0001
        /*0042*/ 	.short	0x0008
        /*0044*/ 	.byte	0x00, 0xf5, 0x21, 0x00


	//----- nvinfo : EIATTR_KPARAM_INFO
	.align		4
.L_23:
        /*0048*/ 	.byte	0x04, 0x17
        /*004a*/ 	.short	(.L_25 - .L_24)
.L_24:
        /*004c*/ 	.word	0x00000000
        /*0050*/ 	.short	0x0000
        /*0052*/ 	.short	0x0000
        /*0054*/ 	.byte	0x00, 0xf5, 0x21, 0x00


	//----- nvinfo : EIATTR_SPARSE_MMA_MASK
	.align		4
.L_25:
        /*0058*/ 	.byte	0x03, 0x50
        /*005a*/ 	.short	0x0000


	//----- nvinfo : EIATTR_MAXREG_COUNT
	.align		4
        /*005c*/ 	.byte	0x03, 0x1b
        /*005e*/ 	.short	0x00ff


	//----- nvinfo : EIATTR_MERCURY_ISA_VERSION
	.align		4
        /*0060*/ 	.byte	0x03, 0x5f
        /*0062*/ 	.short	0x0101


	//----- nvinfo : EIATTR_VRC_CTA_INIT_COUNT
	.align		4
        /*0064*/ 	.byte	0x02, 0x4a
	.zero		1
	.zero		1


	//----- nvinfo : EIATTR_EXIT_INSTR_OFFSETS
	.align		4
        /*0068*/ 	.byte	0x04, 0x1c
        /*006a*/ 	.short	(.L_27 - .L_26)


	//   ....[0]....
.L_26:
        /*006c*/ 	.word	0x00000070


	//   ....[1]....
        /*0070*/ 	.word	0x00000180


	//----- nvinfo : EIATTR_CBANK_PARAM_SIZE
	.align		4
.L_27:
        /*0074*/ 	.byte	0x03, 0x19
        /*0076*/ 	.short	0x0020


	//----- nvinfo : EIATTR_PARAM_CBANK
	.align		4
        /*0078*/ 	.byte	0x04, 0x0a
        /*007a*/ 	.short	(.L_29 - .L_28)
	.align		4
.L_28:
        /*007c*/ 	.word	index@(.nv.constant0._Z6SamplePfS_S_ii)
        /*0080*/ 	.short	0x0380
        /*0082*/ 	.short	0x0020


	//----- nvinfo : EIATTR_SW_WAR
	.align		4
.L_29:
        /*0084*/ 	.byte	0x04, 0x36
        /*0086*/ 	.short	(.L_31 - .L_30)
.L_30:
        /*0088*/ 	.word	0x00000008
.L_31:


//--------------------- .nv.info._Z15InitialParticlePfS_fffi --------------------------
	.section	.nv.info._Z15InitialParticlePfS_fffi,"",@"SHT_CUDA_INFO"
	.sectionflags	@""
	.align	4


	//----- nvinfo : EIATTR_CUDA_API_VERSION
	.align		4
        /*0000*/ 	.byte	0x04, 0x37
        /*0002*/ 	.short	(.L_33 - .L_32)
.L_32:
        /*0004*/ 	.word	0x00000082


	//----- nvinfo : EIATTR_KPARAM_INFO
	.align		4
.L_33:
        /*0008*/ 	.byte	0x04, 0x17
        /*000a*/ 	.short	(.L_35 - .L_34)
.L_34:
        /*000c*/ 	.word	0x00000000
        /*0010*/ 	.short	0x0005
        /*0012*/ 	.short	0x001c
        /*0014*/ 	.byte	0x00, 0xf0, 0x11, 0x00


	//----- nvinfo : EIATTR_KPARAM_INFO
	.align		4
.L_35:
        /*0018*/ 	.byte	0x04, 0x17
        /*001a*/ 	.short	(.L_37 - .L_36)
.L_36:
        /*001c*/ 	.word	0x00000000
        /*0020*/ 	.short	0x0004
        /*0022*/ 	.short	0x0018
        /*0024*/ 	.byte	0x00, 0xf0, 0x11, 0x00


	//----- nvinfo : EIATTR_KPARAM_INFO
	.align		4
.L_37:
        /*0028*/ 	.byte	0x04, 0x17
        /*002a*/ 	.short	(.L_39 - .L_38)
.L_38:
        /*002c*/ 	.word	0x00000000
        /*0030*/ 	.short	0x0003
        /*0032*/ 	.short	0x0014
        /*0034*/ 	.byte	0x00, 0xf0, 0x11, 0x00


	//----- nvinfo : EIATTR_KPARAM_INFO
	.align		4
.L_39:
        /*0038*/ 	.byte	0x04, 0x17
        /*003a*/ 	.short	(.L_41 - .L_40)
.L_40:
        /*003c*/ 	.word	0x00000000
        /*0040*/ 	.short	0x0002
        /*0042*/ 	.short	0x0010
        /*0044*/ 	.byte	0x00, 0xf0, 0x11, 0x00


	//----- nvinfo : EIATTR_KPARAM_INFO
	.align		4
.L_41:
        /*0048*/ 	.byte	0x04, 0x17
        /*004a*/ 	.short	(.L_43 - .L_42)
.L_42:
        /*004c*/ 	.word	0x00000000
        /*0050*/ 	.short	0x0001
        /*0052*/ 	.short	0x0008
        /*0054*/ 	.byte	0x00, 0xf5, 0x21, 0x00


	//----- nvinfo : EIATTR_KPARAM_INFO
	.align		4
.L_43:
        /*0058*/ 	.byte	0x04, 0x17
        /*005a*/ 	.short	(.L_45 - .L_44)
.L_44:
        /*005c*/ 	.word	0x00000000
        /*0060*/ 	.short	0x0000
        /*0062*/ 	.short	0x0000
        /*0064*/ 	.byte	0x00, 0xf5, 0x21, 0x00


	//----- nvinfo : EIATTR_SPARSE_MMA_MASK
	.align		4
.L_45:
        /*0068*/ 	.byte	0x03, 0x50
        /*006a*/ 	.short	0x0000


	//----- nvinfo : EIATTR_MAXREG_COUNT
	.align		4
        /*006c*/ 	.byte	0x03, 0x1b
        /*006e*/ 	.short	0x00ff


	//----- nvinfo : EIATTR_MERCURY_ISA_VERSION
	.align		4
        /*0070*/ 	.byte	0x03, 0x5f
        /*0072*/ 	.short	0x0101


	//----- nvinfo : EIATTR_VRC_CTA_INIT_COUNT
	.align		4
        /*0074*/ 	.byte	0x02, 0x4a
	.zero		1
	.zero		1


	//----- nvinfo : EIATTR_EXIT_INSTR_OFFSETS
	.align		4
        /*0078*/ 	.byte	0x04, 0x1c
        /*007a*/ 	.short	(.L_47 - .L_46)


	//   ....[0]....
.L_46:
        /*007c*/ 	.word	0x00000070


	//   ....[1]....
        /*0080*/ 	.word	0x00000230


	//----- nvinfo : EIATTR_CRS_STACK_SIZE
	.align		4
.L_47:
        /*0084*/ 	.byte	0x04, 0x1e
        /*0086*/ 	.short	(.L_49 - .L_48)
.L_48:
        /*0088*/ 	.word	0x00000000


	//----- nvinfo : EIATTR_CBANK_PARAM_SIZE
	.align		4
.L_49:
        /*008c*/ 	.byte	0x03, 0x19
        /*008e*/ 	.short	0x0020


	//----- nvinfo : EIATTR_PARAM_CBANK
	.align		4
        /*0090*/ 	.byte	0x04, 0x0a
        /*0092*/ 	.short	(.L_51 - .L_50)
	.align		4
.L_50:
        /*0094*/ 	.word	index@(.nv.constant0._Z15InitialParticlePfS_fffi)
        /*0098*/ 	.short	0x0380
        /*009a*/ 	.short	0x0020


	//----- nvinfo : EIATTR_SW_WAR
	.align		4
.L_51:
        /*009c*/ 	.byte	0x04, 0x36
        /*009e*/ 	.short	(.L_53 - .L_52)
.L_52:
        /*00a0*/ 	.word	0x00000008
.L_53:


//--------------------- .nv.callgraph             --------------------------
	.section	.nv.callgraph,"",@"SHT_CUDA_CALLGRAPH"
	.align	4
	.sectionentsize	8
	.align		4
        /*0000*/ 	.word	0x00000000
	.align		4
        /*0004*/ 	.word	0xffffffff
	.align		4
        /*0008*/ 	.word	0x00000000
	.align		4
        /*000c*/ 	.word	0xfffffffe
	.align		4
        /*0010*/ 	.word	0x00000000
	.align		4
        /*0014*/ 	.word	0xfffffffd
	.align		4
        /*0018*/ 	.word	0x00000000
	.align		4
        /*001c*/ 	.word	0xfffffffc


//--------------------- .text._Z6SamplePfS_S_ii   --------------------------
	.section	.text._Z6SamplePfS_S_ii,"ax",@progbits
	.align	128
        .global         _Z6SamplePfS_S_ii
        .type           _Z6SamplePfS_S_ii,@function
        .size           _Z6SamplePfS_S_ii,(.L_x_7 - _Z6SamplePfS_S_ii)
        .other          _Z6SamplePfS_S_ii,@"STO_CUDA_ENTRY STV_DEFAULT"
_Z6SamplePfS_S_ii:
.text._Z6SamplePfS_S_ii:
[----:B------:R-:W-:Y:S01]  /*0000*/  LDC R1, c[0x0][0x37c] ;  /* 0x0000df00ff017b82 */ /* 0x000fe20000000800 */
[----:B------:R-:W0:Y:S01]  /*0010*/  S2R R9, SR_CTAID.X ;  /* 0x0000000000097919 */ /* 0x000e220000002500 */
[----:B------:R-:W0:Y:S01]  /*0020*/  LDCU UR4, c[0x0][0x360] ;  /* 0x00006c00ff0477ac */ /* 0x000e220008000800 */
[----:B------:R-:W0:Y:S01]  /*0030*/  S2R R0, SR_TID.X ;  /* 0x0000000000007919 */ /* 0x000e220000002100 */
[----:B------:R-:W1:Y:S01]  /*0040*/  LDCU UR5, c[0x0][0x39c] ;  /* 0x00007380ff0577ac */ /* 0x000e620008000800 */
[----:B0-----:R-:W-:-:S05]  /*0050*/  IMAD R9, R9, UR4, R0 ;  /* 0x0000000409097c24 */ /* 0x001fca000f8e0200 */
[----:B-1----:R-:W-:-:S13]  /*0060*/  ISETP.GE.AND P0, PT, R9, UR5, PT ;  /* 0x0000000509007c0c */ /* 0x002fda000bf06270 */
[----:B------:R-:W-:Y:S05]  /*0070*/  @P0 EXIT ;  /* 0x000000000000094d */ /* 0x000fea0003800000 */
[----:B------:R-:W0:Y:S01]  /*0080*/  LDC.64 R2, c[0x0][0x388] ;  /* 0x0000e200ff027b82 */ /* 0x000e220000000a00 */
[----:B------:R-:W1:Y:S01]  /*0090*/  LDCU.64 UR4, c[0x0][0x358] ;  /* 0x00006b00ff0477ac */ /* 0x000e620008000a00 */
[----:B------:R-:W-:-:S06]  /*00a0*/  LEA R7, R9, R9, 0x1 ;  /* 0x0000000909077211 */ /* 0x000fcc00078e08ff */
[----:B------:R-:W2:Y:S01]  /*00b0*/  LDC.64 R4, c[0x0][0x380] ;  /* 0x0000e000ff047b82 */ /* 0x000ea20000000a00 */
[----:B0-----:R-:W-:-:S06]  /*00c0*/  IMAD.WIDE R2, R9, 0x4, R2 ;  /* 0x0000000409027825 */ /* 0x001fcc00078e0202 */
[----:B-1----:R-:W3:Y:S01]  /*00d0*/  LDG.E R2, desc[UR4][R2.64] ;  /* 0x0000000402027981 */ /* 0x002ee2000c1e1900 */
[----:B--2---:R-:W-:Y:S02]  /*00e0*/  IMAD.WIDE R4, R7, 0x4, R4 ;  /* 0x0000000407047825 */ /* 0x004fe400078e0204 */
[----:B------:R-:W0:Y:S03]  /*00f0*/  LDC.64 R6, c[0x0][0x390] ;  /* 0x0000e400ff067b82 */ /* 0x000e260000000a00 */
[----:B------:R-:W3:Y:S01]  /*0100*/  LDG.E R11, desc[UR4][R4.64] ;  /* 0x00000004040b7981 */ /* 0x000ee2000c1e1900 */
[----:B0-----:R-:W-:-:S03]  /*0110*/  IMAD.WIDE R6, R9, 0x4, R6 ;  /* 0x0000000409067825 */ /* 0x001fc600078e0206 */
[----:B------:R-:W2:Y:S01]  /*0120*/  LDG.E R9, desc[UR4][R4.64+0x4] ;  /* 0x0000040404097981 */ /* 0x000ea2000c1e1900 */
[----:B---3--:R-:W-:-:S05]  /*0130*/  FADD R11, R2, R11 ;  /* 0x0000000b020b7221 */ /* 0x008fca0000000000 */
[----:B------:R-:W-:Y:S04]  /*0140*/  STG.E desc[UR4][R4.64], R11 ;  /* 0x0000000b04007986 */ /* 0x000fe8000c101904 */
[----:B------:R-:W2:Y:S02]  /*0150*/  LDG.E R6, desc[UR4][R6.64] ;  /* 0x0000000406067981 */ /* 0x000ea4000c1e1900 */
[----:B--2---:R-:W-:-:S05]  /*0160*/  FADD R9, R6, R9 ;  /* 0x0000000906097221 */ /* 0x004fca0000000000 */
[----:B------:R-:W-:Y:S01]  /*0170*/  STG.E desc[UR4][R4.64+0x4], R9 ;  /* 0x0000040904007986 */ /* 0x000fe2000c101904 */
[----:B------:R-:W-:Y:S05]  /*0180*/  EXIT ;  /* 0x000000000000794d */ /* 0x000fea0003800000 */
.L_x_0:
[----:B------:R-:W-:-:S00]  /*0190*/  BRA `(.L_x_0) ;  /* 0xfffffffc00fc7947 */ /* 0x000fc0000383ffff */
[----:B------:R-:W-:-:S00]  /*01a0*/  NOP ;  /* 0x0000000000007918 */ /* 0x000fc00000000000 */
        /* <DEDUP_REMOVED lines=13> */
.L_x_7:


//--------------------- .text._Z15InitialParticlePfS_fffi --------------------------
	.section	.text._Z15InitialParticlePfS_fffi,"ax",@progbits
	.align	128
        .global         _Z15InitialParticlePfS_fffi
        .type           _Z15InitialParticlePfS_fffi,@function
        .size           _Z15InitialParticlePfS_fffi,(.L_x_6 - _Z15InitialParticlePfS_fffi)
        .other          _Z15InitialParticlePfS_fffi,@"STO_CUDA_ENTRY STV_DEFAULT"
_Z15InitialParticlePfS_fffi:
.text._Z15InitialParticlePfS_fffi:
        /* <DEDUP_REMOVED lines=8> */
[----:B------:R-:W0:Y:S01]  /*0080*/  I2F.F64 R4, UR5 ;  /* 0x0000000500047d12 */ /* 0x000e220008201c00 */
[----:B------:R-:W1:Y:S01]  /*0090*/  LDC.64 R10, c[0x0][0x380] ;  /* 0x0000e000ff0a7b82 */ /* 0x000e620000000a00 */
[----:B------:R-:W2:Y:S01]  /*00a0*/  LDCU.64 UR4, c[0x0][0x358] ;  /* 0x00006b00ff0477ac */ /* 0x000ea20008000a00 */
[----:B------:R-:W-:-:S06]  /*00b0*/  IMAD R13, R0, 0x3, RZ ;  /* 0x00000003000d7824 */ /* 0x000fcc00078e02ff */
[----:B------:R-:W2:Y:S01]  /*00c0*/  LDC.64 R14, c[0x0][0x390] ;  /* 0x0000e400ff0e7b82 */ /* 0x000ea20000000a00 */
[----:B0-----:R-:W0:Y:S01]  /*00d0*/  MUFU.RCP64H R7, R5 ;  /* 0x0000000500077308 */ /* 0x001e220000001800 */
[----:B------:R-:W-:-:S05]  /*00e0*/  VIADD R6, R5, 0x300402 ;  /* 0x0030040205067836 */ /* 0x000fca0000000000 */
[----:B------:R-:W-:Y:S01]  /*00f0*/  FSETP.GEU.AND P0, PT, |R6|, 5.8789094863358348022e-39, PT ;  /* 0x004004020600780b */ /* 0x000fe20003f0e200 */
[----:B0-----:R-:W-:-:S08]  /*0100*/  DFMA R2, -R4, R6, 1 ;  /* 0x3ff000000402742b */ /* 0x001fd00000000106 */
[----:B------:R-:W-:Y:S01]  /*0110*/  DFMA R8, R2, R2, R2 ;  /* 0x000000020208722b */ /* 0x000fe20000000002 */
[----:B-1----:R-:W-:-:S04]  /*0120*/  IMAD.WIDE R2, R13, 0x4, R10 ;  /* 0x000000040d027825 */ /* 0x002fc800078e020a */
[----:B------:R-:W-:Y:S01]  /*0130*/  IMAD.MOV.U32 R13, RZ, RZ, 0x3f6147ae ;  /* 0x3f6147aeff0d7424 */ /* 0x000fe200078e00ff */
[----:B--2---:R0:W-:Y:S02]  /*0140*/  STG.E desc[UR4][R2.64], R14 ;  /* 0x0000000e02007986 */ /* 0x0041e4000c101904 */
[----:B------:R-:W-:Y:S02]  /*0150*/  DFMA R8, R6, R8, R6 ;  /* 0x000000080608722b */ /* 0x000fe40000000006 */
[----:B------:R0:W-:Y:S04]  /*0160*/  STG.E desc[UR4][R2.64+0x8], R13 ;  /* 0x0000080d02007986 */ /* 0x0001e8000c101904 */
[----:B------:R0:W-:Y:S02]  /*0170*/  STG.E desc[UR4][R2.64+0x4], R15 ;  /* 0x0000040f02007986 */ /* 0x0001e4000c101904 */
[----:B------:R-:W-:-:S08]  /*0180*/  DFMA R10, -R4, R8, 1 ;  /* 0x3ff00000040a742b */ /* 0x000fd00000000108 */
[----:B------:R-:W-:Y:S01]  /*0190*/  DFMA R8, R8, R10, R8 ;  /* 0x0000000a0808722b */ /* 0x000fe20000000008 */
[----:B------:R-:W-:Y:S10]  /*01a0*/  @P0 BRA `(.L_x_1) ;  /* 0x0000000000100947 */ /* 0x000ff40003800000 */
[----:B0-----:R-:W-:-:S04]  /*01b0*/  LOP3.LUT R2, R5, 0x7fffffff, RZ, 0xc0, !PT ;  /* 0x7fffffff05027812 */ /* 0x001fc800078ec0ff */
[----:B------:R-:W-:Y:S02]  /*01c0*/  IADD3 R8, PT, PT, R2, -0x100000, RZ ;  /* 0xfff0000002087810 */ /* 0x000fe40007ffe0ff */
[----:B------:R-:W-:-:S07]  /*01d0*/  MOV R2, 0x1f0 ;  /* 0x000001f000027802 */ /* 0x000fce0000000f00 */
[----:B------:R-:W-:Y:S05]  /*01e0*/  CALL.REL.NOINC `($__internal_0_$__cuda_sm20_dblrcp_rn_slowpath_v3) ;  /* 0x0000000000147944 */ /* 0x000fea0003c00000 */
.L_x_1:
[----:B0-----:R-:W0:Y:S01]  /*01f0*/  LDC.64 R2, c[0x0][0x388] ;  /* 0x0000e200ff027b82 */ /* 0x001e220000000a00 */
[----:B------:R-:W1:Y:S01]  /*0200*/  F2F.F32.F64 R9, R8 ;  /* 0x0000000800097310 */ /* 0x000e620000301000 */
[----:B0-----:R-:W-:-:S05]  /*0210*/  IMAD.WIDE R2, R0, 0x4, R2 ;  /* 0x0000000400027825 */ /* 0x001fca00078e0202 */
[----:B-1----:R-:W-:Y:S01]  /*0220*/  STG.E desc[UR4][R2.64], R9 ;  /* 0x0000000902007986 */ /* 0x002fe2000c101904 */
[----:B------:R-:W-:Y:S05]  /*0230*/  EXIT ;  /* 0x000000000000794d */ /* 0x000fea0003800000 */
        .weak           $__internal_0_$__cuda_sm20_dblrcp_rn_slowpath_v3
        .type           $__internal_0_$__cuda_sm20_dblrcp_rn_slowpath_v3,@function
        .size           $__internal_0_$__cuda_sm20_dblrcp_rn_slowpath_v3,(.L_x_6 - $__internal_0_$__cuda_sm20_dblrcp_rn_slowpath_v3)
$__internal_0_$__cuda_sm20_dblrcp_rn_slowpath_v3:
[----:B------:R-:W-:-:S14]  /*0240*/  DSETP.GTU.AND P0, PT, |R4|, +INF , PT ;  /* 0x7ff000000400742a */ /* 0x000fdc0003f0c200 */
[----:B------:R-:W-:Y:S05]  /*0250*/  @P0 BRA `(.L_x_2) ;  /* 0x00000000007c0947 */ /* 0x000fea0003800000 */
[----:B------:R-:W-:-:S05]  /*0260*/  LOP3.LUT R3, R5, 0x7fffffff, RZ, 0xc0, !PT ;  /* 0x7fffffff05037812 */ /* 0x000fca00078ec0ff */
[----:B------:R-:W-:-:S05]  /*0270*/  VIADD R6, R3, 0xffffffff ;  /* 0xffffffff03067836 */ /* 0x000fca0000000000 */
[----:B------:R-:W-:-:S13]  /*0280*/  ISETP.GE.U32.AND P0, PT, R6, 0x7fefffff, PT ;  /* 0x7fefffff0600780c */ /* 0x000fda0003f06070 */
[----:B------:R-:W-:Y:S01]  /*0290*/  @P0 LOP3.LUT R7, R5, 0x7ff00000, RZ, 0x3c, !PT ;  /* 0x7ff0000005070812 */ /* 0x000fe200078e3cff */
[----:B------:R-:W-:Y:S01]  /*02a0*/  @P0 IMAD.MOV.U32 R6, RZ, RZ, RZ ;  /* 0x000000ffff060224 */ /* 0x000fe200078e00ff */
[----:B------:R-:W-:Y:S06]  /*02b0*/  @P0 BRA `(.L_x_3) ;  /* 0x00000000006c0947 */ /* 0x000fec0003800000 */
[----:B------:R-:W-:-:S13]  /*02c0*/  ISETP.GE.U32.AND P0, PT, R3, 0x1000001, PT ;  /* 0x010000010300780c */ /* 0x000fda0003f06070 */
[----:B------:R-:W-:Y:S05]  /*02d0*/  @!P0 BRA `(.L_x_4) ;  /* 0x0000000000348947 */ /* 0x000fea0003800000 */
[----:B------:R-:W-:Y:S01]  /*02e0*/  IADD3 R7, PT, PT, R5, -0x3fe00000, RZ ;  /* 0xc020000005077810 */ /* 0x000fe20007ffe0ff */
[----:B------:R-:W-:-:S03]  /*02f0*/  IMAD.MOV.U32 R6, RZ, RZ, R4 ;  /* 0x000000ffff067224 */ /* 0x000fc600078e0004 */
[----:B------:R-:W0:Y:S03]  /*0300*/  MUFU.RCP64H R9, R7 ;  /* 0x0000000700097308 */ /* 0x000e260000001800 */
[----:B0-----:R-:W-:-:S08]  /*0310*/  DFMA R10, -R6, R8, 1 ;  /* 0x3ff00000060a742b */ /* 0x001fd00000000108 */
[----:B------:R-:W-:-:S08]  /*0320*/  DFMA R10, R10, R10, R10 ;  /* 0x0000000a0a0a722b */ /* 0x000fd0000000000a */
[----:B------:R-:W-:-:S08]  /*0330*/  DFMA R10, R8, R10, R8 ;  /* 0x0000000a080a722b */ /* 0x000fd00000000008 */
[----:B------:R-:W-:-:S08]  /*0340*/  DFMA R8, -R6, R10, 1 ;  /* 0x3ff000000608742b */ /* 0x000fd0000000010a */
[----:B------:R-:W-:-:S08]  /*0350*/  DFMA R8, R10, R8, R10 ;  /* 0x000000080a08722b */ /* 0x000fd0000000000a */
[----:B------:R-:W-:-:S08]  /*0360*/  DMUL R8, R8, 2.2250738585072013831e-308 ;  /* 0x0010000008087828 */ /* 0x000fd00000000000 */
[----:B------:R-:W-:-:S08]  /*0370*/  DFMA R4, -R4, R8, 1 ;  /* 0x3ff000000404742b */ /* 0x000fd00000000108 */
[----:B------:R-:W-:-:S08]  /*0380*/  DFMA R4, R4, R4, R4 ;  /* 0x000000040404722b */ /* 0x000fd00000000004 */
[----:B------:R-:W-:Y:S01]  /*0390*/  DFMA R6, R8, R4, R8 ;  /* 0x000000040806722b */ /* 0x000fe20000000008 */
[----:B------:R-:W-:Y:S10]  /*03a0*/  BRA `(.L_x_3) ;  /* 0x0000000000307947 */ /* 0x000ff40003800000 */
.L_x_4:
[----:B------:R-:W-:Y:S01]  /*03b0*/  DMUL R4, R4, 8.11296384146066816958e+31 ;  /* 0x4690000004047828 */ /* 0x000fe20000000000 */
[----:B------:R-:W-:-:S05]  /*03c0*/  MOV R6, R8 ;  /* 0x0000000800067202 */ /* 0x000fca0000000f00 */
[----:B------:R-:W0:Y:S02]  /*03d0*/  MUFU.RCP64H R7, R5 ;  /* 0x0000000500077308 */ /* 0x000e240000001800 */
[----:B0-----:R-:W-:-:S08]  /*03e0*/  DFMA R8, -R4, R6, 1 ;  /* 0x3ff000000408742b */ /* 0x001fd00000000106 */
[----:B------:R-:W-:-:S08]  /*03f0*/  DFMA R8, R8, R8, R8 ;  /* 0x000000080808722b */ /* 0x000fd00000000008 */
[----:B------:R-:W-:-:S08]  /*0400*/  DFMA R8, R6, R8, R6 ;  /* 0x000000080608722b */ /* 0x000fd00000000006 */
[----:B------:R-:W-:-:S08]  /*0410*/  DFMA R6, -R4, R8, 1 ;  /* 0x3ff000000406742b */ /* 0x000fd00000000108 */
[----:B------:R-:W-:-:S08]  /*0420*/  DFMA R6, R8, R6, R8 ;  /* 0x000000060806722b */ /* 0x000fd00000000008 */
[----:B------:R-:W-:Y:S01]  /*0430*/  DMUL R6, R6, 8.11296384146066816958e+31 ;  /* 0x4690000006067828 */ /* 0x000fe20000000000 */
[----:B------:R-:W-:Y:S10]  /*0440*/  BRA `(.L_x_3) ;  /* 0x0000000000087947 */ /* 0x000ff40003800000 */
.L_x_2:
[----:B------:R-:W-:Y:S01]  /*0450*/  LOP3.LUT R7, R5, 0x80000, RZ, 0xfc, !PT ;  /* 0x0008000005077812 */ /* 0x000fe200078efcff */
[----:B------:R-:W-:-:S07]  /*0460*/  IMAD.MOV.U32 R6, RZ, RZ, R4 ;  /* 0x000000ffff067224 */ /* 0x000fce00078e0004 */
.L_x_3:
[----:B------:R-:W-:Y:S01]  /*0470*/  MOV R3, 0x0 ;  /* 0x0000000000037802 */ /* 0x000fe20000000f00 */
[----:B------:R-:W-:Y:S01]  /*0480*/  IMAD.MOV.U32 R9, RZ, RZ, R7 ;  /* 0x000000ffff097224 */ /* 0x000fe200078e0007 */
[----:B------:R-:W-:Y:S02]  /*0490*/  MOV R8, R6 ;  /* 0x0000000600087202 */ /* 0x000fe40000000f00 */
[----:B------:R-:W-:Y:S05]  /*04a0*/  RET.REL.NODEC R2 `(_Z15InitialParticlePfS_fffi) ;  /* 0xfffffff802d47950 */ /* 0x000fea0003c3ffff */
.L_x_5:
        /* <DEDUP_REMOVED lines=13> */
.L_x_6:


//--------------------- .nv.shared.reserved.0     --------------------------
	.section	.nv.shared.reserved.0,"aw",@nobits
	.weak		__nv_reservedSMEM_offset_0_alias
	.size		__nv_reservedSMEM_offset_0_alias, 0, 64
	.other		__nv_reservedSMEM_offset_0_alias,@"STO_CUDA_RESERVED_SHARED STV_DEFAULT"
__nv_reservedSMEM_offset_0_alias:
	.zero		0
	.zero		64


//--------------------- .nv.constant0._Z6SamplePfS_S_ii --------------------------
	.section	.nv.constant0._Z6SamplePfS_S_ii,"a",@progbits
	.sectionflags	@""
	.align	4
.nv.constant0._Z6SamplePfS_S_ii:
	.zero		928


//--------------------- .nv.constant0._Z15InitialParticlePfS_fffi --------------------------
	.section	.nv.constant0._Z15InitialParticlePfS_fffi,"a",@progbits
	.sectionflags	@""
	.align	4
.nv.constant0._Z15InitialParticlePfS_fffi:
	.zero		928


//--------------------- SYMBOLS --------------------------

	.type		.nv.reservedSmem.offset0,@object
	.size		.nv.reservedSmem.offset0,0x4
